//
// Generated by NVIDIA NVVM Compiler
//
// Compiler Build ID: CL-36424714
// Cuda compilation tools, release 13.0, V13.0.88
// Based on NVVM 20.0.0
//

.version 9.0
.target sm_100
.address_size 64

	// .globl	doublifyKern
// _ZZ10matmulKernE2S1 has been demoted
// _ZZ10matmulKernE2S2 has been demoted

.visible .entry doublifyKern(
	.param .u64 .ptr .align 1 doublifyKern_param_0
)
{
	.reg .b32 	%r<5>;
	.reg .b32 	%f<3>;
	.reg .b64 	%rd<5>;

	ld.param.u64 	%rd1, [doublifyKern_param_0];
	cvta.to.global.u64 	%rd2, %rd1;
	mov.u32 	%r1, %tid.x;
	mov.u32 	%r2, %ctaid.x;
	shl.b32 	%r3, %r2, 2;
	add.s32 	%r4, %r3, %r1;
	mul.wide.s32 	%rd3, %r4, 4;
	add.s64 	%rd4, %rd2, %rd3;
	ld.global.f32 	%f1, [%rd4];
	add.f32 	%f2, %f1, %f1;
	st.global.f32 	[%rd4], %f2;
	ret;

}
	// .globl	sumKern
.visible .entry sumKern(
	.param .u64 .ptr .align 1 sumKern_param_0,
	.param .u64 .ptr .align 1 sumKern_param_1
)
{
	.reg .pred 	%p<4>;
	.reg .b32 	%r<17>;
	.reg .b64 	%rd<9>;

	ld.param.u64 	%rd3, [sumKern_param_0];
	ld.param.u64 	%rd2, [sumKern_param_1];
	cvta.to.global.u64 	%rd1, %rd3;
	mov.u32 	%r1, %tid.x;
	mov.u32 	%r15, %ntid.x;
	shl.b32 	%r3, %r1, 1;
	mov.b32 	%r16, 1;
$L__BB1_1:
	setp.ge.u32 	%p1, %r1, %r15;
	@%p1 bra 	$L__BB1_3;
	mul.lo.s32 	%r9, %r3, %r16;
	add.s32 	%r10, %r9, %r16;
	mul.wide.s32 	%rd4, %r10, 4;
	add.s64 	%rd5, %rd1, %rd4;
	ld.global.u32 	%r11, [%rd5];
	mul.wide.s32 	%rd6, %r9, 4;
	add.s64 	%rd7, %rd1, %rd6;
	ld.global.u32 	%r12, [%rd7];
	add.s32 	%r13, %r12, %r11;
	st.global.u32 	[%rd7], %r13;
$L__BB1_3:
	shl.b32 	%r16, %r16, 1;
	shr.u32 	%r7, %r15, 1;
	bar.sync 	0;
	setp.gt.u32 	%p2, %r15, 1;
	mov.u32 	%r15, %r7;
	@%p2 bra 	$L__BB1_1;
	setp.ne.s32 	%p3, %r1, 0;
	@%p3 bra 	$L__BB1_6;
	ld.global.u32 	%r14, [%rd1];
	cvta.to.global.u64 	%rd8, %rd2;
	st.global.u32 	[%rd8], %r14;
$L__BB1_6:
	ret;

}
	// .globl	prodKern
.visible .entry prodKern(
	.param .u64 prodKern_param_0,
	.param .u64 .ptr .align 1 prodKern_param_1,
	.param .u64 .ptr .align 1 prodKern_param_2,
	.param .u64 .ptr .align 1 prodKern_param_3
)
{
	.reg .pred 	%p<2>;
	.reg .b32 	%r<8>;
	.reg .b64 	%rd<13>;

	ld.param.u64 	%rd5, [prodKern_param_0];
	ld.param.u64 	%rd2, [prodKern_param_1];
	ld.param.u64 	%rd3, [prodKern_param_2];
	ld.param.u64 	%rd4, [prodKern_param_3];
	mov.u32 	%r1, %ctaid.x;
	mov.u32 	%r2, %ntid.x;
	mov.u32 	%r3, %tid.x;
	mad.lo.s32 	%r4, %r1, %r2, %r3;
	cvt.s64.s32 	%rd1, %r4;
	setp.le.u64 	%p1, %rd5, %rd1;
	@%p1 bra 	$L__BB2_2;
	cvta.to.global.u64 	%rd6, %rd2;
	cvta.to.global.u64 	%rd7, %rd3;
	cvta.to.global.u64 	%rd8, %rd4;
	shl.b64 	%rd9, %rd1, 2;
	add.s64 	%rd10, %rd6, %rd9;
	ld.global.u32 	%r5, [%rd10];
	add.s64 	%rd11, %rd7, %rd9;
	ld.global.u32 	%r6, [%rd11];
	mul.lo.s32 	%r7, %r6, %r5;
	add.s64 	%rd12, %rd8, %rd9;
	st.global.u32 	[%rd12], %r7;
$L__BB2_2:
	ret;

}
	// .globl	matmulKern
.visible .entry matmulKern(
	.param .u64 .ptr .align 1 matmulKern_param_0,
	.param .u64 .ptr .align 1 matmulKern_param_1,
	.param .u64 .ptr .align 1 matmulKern_param_2,
	.param .u64 .ptr .align 1 matmulKern_param_3
)
{
	.reg .pred 	%p<11>;
	.reg .b32 	%r<26>;
	.reg .b32 	%f<108>;
	.reg .b64 	%rd<32>;
	// demoted variable
	.shared .align 4 .b8 _ZZ10matmulKernE2S1[4096];
	// demoted variable
	.shared .align 4 .b8 _ZZ10matmulKernE2S2[4096];
	ld.param.u64 	%rd14, [matmulKern_param_0];
	ld.param.u64 	%rd15, [matmulKern_param_1];
	ld.param.u64 	%rd16, [matmulKern_param_2];
	cvta.to.global.u64 	%rd1, %rd16;
	cvta.to.global.u64 	%rd2, %rd15;
	cvta.to.global.u64 	%rd17, %rd14;
	ld.global.u64 	%rd3, [%rd17];
	ld.global.u64 	%rd4, [%rd17+16];
	ld.global.u64 	%rd5, [%rd17+24];
	mov.u32 	%r24, %tid.x;
	mov.u32 	%r25, %tid.y;
	mov.u32 	%r12, %ctaid.x;
	mov.u32 	%r13, %ntid.x;
	mad.lo.s32 	%r14, %r12, %r13, %r24;
	mov.u32 	%r15, %ctaid.y;
	mov.u32 	%r16, %ntid.y;
	mad.lo.s32 	%r17, %r15, %r16, %r25;
	cvt.u32.u64 	%r18, %rd3;
	mad.lo.s32 	%r3, %r14, %r18, %r17;
	cvt.u64.u32 	%rd6, %r17;
	shl.b32 	%r19, %r25, 7;
	mov.u32 	%r20, _ZZ10matmulKernE2S1;
	add.s32 	%r4, %r20, %r19;
	shl.b32 	%r21, %r24, 2;
	add.s32 	%r5, %r4, %r21;
	cvt.u64.u32 	%rd7, %r14;
	mov.u32 	%r22, _ZZ10matmulKernE2S2;
	add.s32 	%r7, %r22, %r21;
	add.s32 	%r6, %r7, %r19;
	mov.f32 	%f105, 0f00000000;
	mov.b64 	%rd31, 0;
$L__BB3_1:
	setp.le.u64 	%p1, %rd3, %rd6;
	cvt.s64.s32 	%rd9, %r24;
	setp.le.u64 	%p2, %rd4, %rd9;
	mov.f32 	%f106, 0f00000000;
	or.pred  	%p3, %p1, %p2;
	@%p3 bra 	$L__BB3_3;
	mad.lo.s64 	%rd18, %rd3, %rd9, %rd6;
	shl.b64 	%rd19, %rd18, 2;
	add.s64 	%rd20, %rd2, %rd19;
	ld.global.f32 	%f106, [%rd20];
$L__BB3_3:
	setp.le.u64 	%p4, %rd5, %rd7;
	st.shared.f32 	[%r5], %f106;
	bar.sync 	0;
	cvt.s64.s32 	%rd10, %r25;
	setp.le.u64 	%p5, %rd4, %rd10;
	mov.f32 	%f107, 0f00000000;
	or.pred  	%p6, %p4, %p5;
	@%p6 bra 	$L__BB3_5;
	mad.lo.s64 	%rd21, %rd4, %rd7, %rd10;
	shl.b64 	%rd22, %rd21, 2;
	add.s64 	%rd23, %rd1, %rd22;
	ld.global.f32 	%f107, [%rd23];
$L__BB3_5:
	cvt.u32.u64 	%r23, %rd9;
	st.shared.f32 	[%r6], %f107;
	bar.sync 	0;
	ld.shared.f32 	%f10, [%r4];
	ld.shared.f32 	%f11, [%r7];
	fma.rn.f32 	%f12, %f10, %f11, %f105;
	ld.shared.f32 	%f13, [%r4+4];
	ld.shared.f32 	%f14, [%r7+128];
	fma.rn.f32 	%f15, %f13, %f14, %f12;
	ld.shared.f32 	%f16, [%r4+8];
	ld.shared.f32 	%f17, [%r7+256];
	fma.rn.f32 	%f18, %f16, %f17, %f15;
	ld.shared.f32 	%f19, [%r4+12];
	ld.shared.f32 	%f20, [%r7+384];
	fma.rn.f32 	%f21, %f19, %f20, %f18;
	ld.shared.f32 	%f22, [%r4+16];
	ld.shared.f32 	%f23, [%r7+512];
	fma.rn.f32 	%f24, %f22, %f23, %f21;
	ld.shared.f32 	%f25, [%r4+20];
	ld.shared.f32 	%f26, [%r7+640];
	fma.rn.f32 	%f27, %f25, %f26, %f24;
	ld.shared.f32 	%f28, [%r4+24];
	ld.shared.f32 	%f29, [%r7+768];
	fma.rn.f32 	%f30, %f28, %f29, %f27;
	ld.shared.f32 	%f31, [%r4+28];
	ld.shared.f32 	%f32, [%r7+896];
	fma.rn.f32 	%f33, %f31, %f32, %f30;
	ld.shared.f32 	%f34, [%r4+32];
	ld.shared.f32 	%f35, [%r7+1024];
	fma.rn.f32 	%f36, %f34, %f35, %f33;
	ld.shared.f32 	%f37, [%r4+36];
	ld.shared.f32 	%f38, [%r7+1152];
	fma.rn.f32 	%f39, %f37, %f38, %f36;
	ld.shared.f32 	%f40, [%r4+40];
	ld.shared.f32 	%f41, [%r7+1280];
	fma.rn.f32 	%f42, %f40, %f41, %f39;
	ld.shared.f32 	%f43, [%r4+44];
	ld.shared.f32 	%f44, [%r7+1408];
	fma.rn.f32 	%f45, %f43, %f44, %f42;
	ld.shared.f32 	%f46, [%r4+48];
	ld.shared.f32 	%f47, [%r7+1536];
	fma.rn.f32 	%f48, %f46, %f47, %f45;
	ld.shared.f32 	%f49, [%r4+52];
	ld.shared.f32 	%f50, [%r7+1664];
	fma.rn.f32 	%f51, %f49, %f50, %f48;
	ld.shared.f32 	%f52, [%r4+56];
	ld.shared.f32 	%f53, [%r7+1792];
	fma.rn.f32 	%f54, %f52, %f53, %f51;
	ld.shared.f32 	%f55, [%r4+60];
	ld.shared.f32 	%f56, [%r7+1920];
	fma.rn.f32 	%f57, %f55, %f56, %f54;
	ld.shared.f32 	%f58, [%r4+64];
	ld.shared.f32 	%f59, [%r7+2048];
	fma.rn.f32 	%f60, %f58, %f59, %f57;
	ld.shared.f32 	%f61, [%r4+68];
	ld.shared.f32 	%f62, [%r7+2176];
	fma.rn.f32 	%f63, %f61, %f62, %f60;
	ld.shared.f32 	%f64, [%r4+72];
	ld.shared.f32 	%f65, [%r7+2304];
	fma.rn.f32 	%f66, %f64, %f65, %f63;
	ld.shared.f32 	%f67, [%r4+76];
	ld.shared.f32 	%f68, [%r7+2432];
	fma.rn.f32 	%f69, %f67, %f68, %f66;
	ld.shared.f32 	%f70, [%r4+80];
	ld.shared.f32 	%f71, [%r7+2560];
	fma.rn.f32 	%f72, %f70, %f71, %f69;
	ld.shared.f32 	%f73, [%r4+84];
	ld.shared.f32 	%f74, [%r7+2688];
	fma.rn.f32 	%f75, %f73, %f74, %f72;
	ld.shared.f32 	%f76, [%r4+88];
	ld.shared.f32 	%f77, [%r7+2816];
	fma.rn.f32 	%f78, %f76, %f77, %f75;
	ld.shared.f32 	%f79, [%r4+92];
	ld.shared.f32 	%f80, [%r7+2944];
	fma.rn.f32 	%f81, %f79, %f80, %f78;
	ld.shared.f32 	%f82, [%r4+96];
	ld.shared.f32 	%f83, [%r7+3072];
	fma.rn.f32 	%f84, %f82, %f83, %f81;
	ld.shared.f32 	%f85, [%r4+100];
	ld.shared.f32 	%f86, [%r7+3200];
	fma.rn.f32 	%f87, %f85, %f86, %f84;
	ld.shared.f32 	%f88, [%r4+104];
	ld.shared.f32 	%f89, [%r7+3328];
	fma.rn.f32 	%f90, %f88, %f89, %f87;
	ld.shared.f32 	%f91, [%r4+108];
	ld.shared.f32 	%f92, [%r7+3456];
	fma.rn.f32 	%f93, %f91, %f92, %f90;
	ld.shared.f32 	%f94, [%r4+112];
	ld.shared.f32 	%f95, [%r7+3584];
	fma.rn.f32 	%f96, %f94, %f95, %f93;
	ld.shared.f32 	%f97, [%r4+116];
	ld.shared.f32 	%f98, [%r7+3712];
	fma.rn.f32 	%f99, %f97, %f98, %f96;
	ld.shared.f32 	%f100, [%r4+120];
	ld.shared.f32 	%f101, [%r7+3840];
	fma.rn.f32 	%f102, %f100, %f101, %f99;
	ld.shared.f32 	%f103, [%r4+124];
	ld.shared.f32 	%f104, [%r7+3968];
	fma.rn.f32 	%f105, %f103, %f104, %f102;
	bar.sync 	0;
	add.s64 	%rd31, %rd31, 1;
	add.s32 	%r25, %r25, 32;
	add.s32 	%r24, %r23, 32;
	add.s64 	%rd24, %rd4, -1;
	shr.u64 	%rd25, %rd24, 5;
	setp.ge.u64 	%p7, %rd25, %rd31;
	@%p7 bra 	$L__BB3_1;
	setp.le.u64 	%p8, %rd5, %rd7;
	setp.le.u64 	%p9, %rd3, %rd6;
	or.pred  	%p10, %p9, %p8;
	@%p10 bra 	$L__BB3_8;
	ld.param.u64 	%rd30, [matmulKern_param_3];
	cvta.to.global.u64 	%rd27, %rd30;
	mul.wide.u32 	%rd28, %r3, 4;
	add.s64 	%rd29, %rd27, %rd28;
	st.global.f32 	[%rd29], %f105;
$L__BB3_8:
	ret;

}


// ===== COMPILED SASS (sm_100) =====

	.target	sm_100

	.elftype	@"ET_EXEC"


//--------------------- .note.nv.tkinfo           --------------------------
	.section	.note.nv.tkinfo,"",@"SHT_NOTE"
	.sectionflags	@"SHF_NOTE_NV_TKINFO"
	.tkinfo
        /*0018*/ 	.word	0x00000002
        /*0030*/ 	.string	""
        /*0030*/ 	.string	"ptxas"
        /*0030*/ 	.string	"Cuda compilation tools, release 13.0, V13.0.88"
        /*0030*/ 	.string	"Build cuda_13.0.r13.0/compiler.36424714_0"
        /*0030*/ 	.string	"-arch sm_100 -m 64 "



//--------------------- .note.nv.cuinfo           --------------------------
	.section	.note.nv.cuinfo,"",@"SHT_NOTE"
	.sectionflags	@"SHF_NOTE_NV_CUINFO"
        /*0018*/ 	.short	0x0002
        /*001a*/ 	.short	0x0064
        /*001c*/ 	.short	0x0082
	.zero		2


//--------------------- .nv.info                  --------------------------
	.section	.nv.info,"",@"SHT_CUDA_INFO"
	.align	4


	//----- nvinfo : EIATTR_REGCOUNT
	.align		4
        /*0000*/ 	.byte	0x04, 0x2f
        /*0002*/ 	.short	(.L_1 - .L_0)
	.align		4
.L_0:
        /*0004*/ 	.word	index@(doublifyKern)
        /*0008*/ 	.word	0x00000008


	//----- nvinfo : EIATTR_FRAME_SIZE
	.align		4
.L_1:
        /*000c*/ 	.byte	0x04, 0x11
        /*000e*/ 	.short	(.L_3 - .L_2)
	.align		4
.L_2:
        /*0010*/ 	.word	index@(doublifyKern)
        /*0014*/ 	.word	0x00000000


	//----- nvinfo : EIATTR_REGCOUNT
	.align		4
.L_3:
        /*0018*/ 	.byte	0x04, 0x2f
        /*001a*/ 	.short	(.L_5 - .L_4)
	.align		4
.L_4:
        /*001c*/ 	.word	index@(sumKern)
        /*0020*/ 	.word	0x0000000c


	//----- nvinfo : EIATTR_FRAME_SIZE
	.align		4
.L_5:
        /*0024*/ 	.byte	0x04, 0x11
        /*0026*/ 	.short	(.L_7 - .L_6)
	.align		4
.L_6:
        /*0028*/ 	.word	index@(sumKern)
        /*002c*/ 	.word	0x00000000


	//----- nvinfo : EIATTR_REGCOUNT
	.align		4
.L_7:
        /*0030*/ 	.byte	0x04, 0x2f
        /*0032*/ 	.short	(.L_9 - .L_8)
	.align		4
.L_8:
        /*0034*/ 	.word	index@(prodKern)
        /*0038*/ 	.word	0x0000000c


	//----- nvinfo : EIATTR_FRAME_SIZE
	.align		4
.L_9:
        /*003c*/ 	.byte	0x04, 0x11
        /*003e*/ 	.short	(.L_11 - .L_10)
	.align		4
.L_10:
        /*0040*/ 	.word	index@(prodKern)
        /*0044*/ 	.word	0x00000000


	//----- nvinfo : EIATTR_REGCOUNT
	.align		4
.L_11:
        /*0048*/ 	.byte	0x04, 0x2f
        /*004a*/ 	.short	(.L_13 - .L_12)
	.align		4
.L_12:
        /*004c*/ 	.word	index@(matmulKern)
        /*0050*/ 	.word	0x00000020


	//----- nvinfo : EIATTR_FRAME_SIZE
	.align		4
.L_13:
        /*0054*/ 	.byte	0x04, 0x11
        /*0056*/ 	.short	(.L_15 - .L_14)
	.align		4
.L_14:
        /*0058*/ 	.word	index@(matmulKern)
        /*005c*/ 	.word	0x00000000


	//----- nvinfo : EIATTR_MIN_STACK_SIZE
	.align		4
.L_15:
        /*0060*/ 	.byte	0x04, 0x12
        /*0062*/ 	.short	(.L_17 - .L_16)
	.align		4
.L_16:
        /*0064*/ 	.word	index@(matmulKern)
        /*0068*/ 	.word	0x00000000


	//----- nvinfo : EIATTR_MIN_STACK_SIZE
	.align		4
.L_17:
        /*006c*/ 	.byte	0x04, 0x12
        /*006e*/ 	.short	(.L_19 - .L_18)
	.align		4
.L_18:
        /*0070*/ 	.word	index@(prodKern)
        /*0074*/ 	.word	0x00000000


	//----- nvinfo : EIATTR_MIN_STACK_SIZE
	.align		4
.L_19:
        /*0078*/ 	.byte	0x04, 0x12
        /*007a*/ 	.short	(.L_21 - .L_20)
	.align		4
.L_20:
        /*007c*/ 	.word	index@(sumKern)
        /*0080*/ 	.word	0x00000000


	//----- nvinfo : EIATTR_MIN_STACK_SIZE
	.align		4
.L_21:
        /*0084*/ 	.byte	0x04, 0x12
        /*0086*/ 	.short	(.L_23 - .L_22)
	.align		4
.L_22:
        /*0088*/ 	.word	index@(doublifyKern)
        /*008c*/ 	.word	0x00000000
.L_23:


//--------------------- .nv.compat                --------------------------
	.section	.nv.compat,"",@"SHT_CUDA_COMPAT_INFO"
	.align	4
        /*0000*/ 	.byte	0x02, 0x09, 0x00, 0x00, 0x02, 0x02, 0x01, 0x00, 0x02, 0x05, 0x05, 0x00, 0x03, 0x07, 0x01, 0x01
        /*0010*/ 	.byte	0x02, 0x03, 0x00, 0x00, 0x02, 0x06, 0x01, 0x00, 0x04, 0x0b, 0x08, 0x00, 0x09, 0x00, 0x00, 0x00
        /*0020*/ 	.byte	0x00, 0x00, 0x00, 0x00


//--------------------- .nv.info.matmulKern       --------------------------
	.section	.nv.info.matmulKern,"",@"SHT_CUDA_INFO"
	.sectionflags	@""
	.align	4


	//----- nvinfo : EIATTR_CUDA_API_VERSION
	.align		4
        /*0000*/ 	.byte	0x04, 0x37
        /*0002*/ 	.short	(.L_25 - .L_24)
.L_24:
        /*0004*/ 	.word	0x00000082


	//----- nvinfo : EIATTR_KPARAM_INFO
	.align		4
.L_25:
        /*0008*/ 	.byte	0x04, 0x17
        /*000a*/ 	.short	(.L_27 - .L_26)
.L_26:
        /*000c*/ 	.word	0x00000000
        /*0010*/ 	.short	0x0003
        /*0012*/ 	.short	0x0018
        /*0014*/ 	.byte	0x00, 0xf5, 0x21, 0x00


	//----- nvinfo : EIATTR_KPARAM_INFO
	.align		4
.L_27:
        /*0018*/ 	.byte	0x04, 0x17
        /*001a*/ 	.short	(.L_29 - .L_28)
.L_28:
        /*001c*/ 	.word	0x00000000
        /*0020*/ 	.short	0x0002
        /*0022*/ 	.short	0x0010
        /*0024*/ 	.byte	0x00, 0xf5, 0x21, 0x00


	//----- nvinfo : EIATTR_KPARAM_INFO
	.align		4
.L_29:
        /*0028*/ 	.byte	0x04, 0x17
        /*002a*/ 	.short	(.L_31 - .L_30)
.L_30:
        /*002c*/ 	.word	0x00000000
        /*0030*/ 	.short	0x0001
        /*0032*/ 	.short	0x0008
        /*0034*/ 	.byte	0x00, 0xf5, 0x21, 0x00


	//----- nvinfo : EIATTR_KPARAM_INFO
	.align		4
.L_31:
        /*0038*/ 	.byte	0x04, 0x17
        /*003a*/ 	.short	(.L_33 - .L_32)
.L_32:
        /*003c*/ 	.word	0x00000000
        /*0040*/ 	.short	0x0000
        /*0042*/ 	.short	0x0000
        /*0044*/ 	.byte	0x00, 0xf5, 0x21, 0x00


	//----- nvinfo : EIATTR_SPARSE_MMA_MASK
	.align		4
.L_33:
        /*0048*/ 	.byte	0x03, 0x50
        /*004a*/ 	.short	0x0000


	//----- nvinfo : EIATTR_MAXREG_COUNT
	.align		4
        /*004c*/ 	.byte	0x03, 0x1b
        /*004e*/ 	.short	0x00ff


	//----- nvinfo : EIATTR_NUM_BARRIERS
	.align		4
        /*0050*/ 	.byte	0x02, 0x4c
        /*0052*/ 	.byte	0x01
	.zero		1


	//----- nvinfo : EIATTR_MERCURY_ISA_VERSION
	.align		4
        /*0054*/ 	.byte	0x03, 0x5f
        /*0056*/ 	.short	0x0101


	//----- nvinfo : EIATTR_VRC_CTA_INIT_COUNT
	.align		4
        /*0058*/ 	.byte	0x02, 0x4a
	.zero		1
	.zero		1


	//----- nvinfo : EIATTR_EXIT_INSTR_OFFSETS
	.align		4
        /*005c*/ 	.byte	0x04, 0x1c
        /*005e*/ 	.short	(.L_35 - .L_34)


	//   ....[0]....
.L_34:
        /*0060*/ 	.word	0x00000940


	//   ....[1]....
        /*0064*/ 	.word	0x00000980


	//----- nvinfo : EIATTR_CBANK_PARAM_SIZE
	.align		4
.L_35:
        /*0068*/ 	.byte	0x03, 0x19
        /*006a*/ 	.short	0x0020


	//----- nvinfo : EIATTR_PARAM_CBANK
	.align		4
        /*006c*/ 	.byte	0x04, 0x0a
        /*006e*/ 	.short	(.L_37 - .L_36)
	.align		4
.L_36:
        /*0070*/ 	.word	index@(.nv.constant0.matmulKern)
        /*0074*/ 	.short	0x0380
        /*0076*/ 	.short	0x0020


	//----- nvinfo : EIATTR_SW_WAR
	.align		4
.L_37:
        /*0078*/ 	.byte	0x04, 0x36
        /*007a*/ 	.short	(.L_39 - .L_38)
.L_38:
        /*007c*/ 	.word	0x00000008
.L_39:


//--------------------- .nv.info.prodKern         --------------------------
	.section	.nv.info.prodKern,"",@"SHT_CUDA_INFO"
	.sectionflags	@""
	.align	4


	//----- nvinfo : EIATTR_CUDA_API_VERSION
	.align		4
        /*0000*/ 	.byte	0x04, 0x37
        /*0002*/ 	.short	(.L_41 - .L_40)
.L_40:
        /*0004*/ 	.word	0x00000082


	//----- nvinfo : EIATTR_KPARAM_INFO
	.align		4
.L_41:
        /*0008*/ 	.byte	0x04, 0x17
        /*000a*/ 	.short	(.L_43 - .L_42)
.L_42:
        /*000c*/ 	.word	0x00000000
        /*0010*/ 	.short	0x0003
        /*0012*/ 	.short	0x0018
        /*0014*/ 	.byte	0x00, 0xf5, 0x21, 0x00


	//----- nvinfo : EIATTR_KPARAM_INFO
	.align		4
.L_43:
        /*0018*/ 	.byte	0x04, 0x17
        /*001a*/ 	.short	(.L_45 - .L_44)
.L_44:
        /*001c*/ 	.word	0x00000000
        /*0020*/ 	.short	0x0002
        /*0022*/ 	.short	0x0010
        /*0024*/ 	.byte	0x00, 0xf5, 0x21, 0x00


	//----- nvinfo : EIATTR_KPARAM_INFO
	.align		4
.L_45:
        /*0028*/ 	.byte	0x04, 0x17
        /*002a*/ 	.short	(.L_47 - .L_46)
.L_46:
        /*002c*/ 	.word	0x00000000
        /*0030*/ 	.short	0x0001
        /*0032*/ 	.short	0x0008
        /*0034*/ 	.byte	0x00, 0xf5, 0x21, 0x00


	//----- nvinfo : EIATTR_KPARAM_INFO
	.align		4
.L_47:
        /*0038*/ 	.byte	0x04, 0x17
        /*003a*/ 	.short	(.L_49 - .L_48)
.L_48:
        /*003c*/ 	.word	0x00000000
        /*0040*/ 	.short	0x0000
        /*0042*/ 	.short	0x0000
        /*0044*/ 	.byte	0x00, 0xf0, 0x21, 0x00


	//----- nvinfo : EIATTR_SPARSE_MMA_MASK
	.align		4
.L_49:
        /*0048*/ 	.byte	0x03, 0x50
        /*004a*/ 	.short	0x0000


	//----- nvinfo : EIATTR_MAXREG_COUNT
	.align		4
        /*004c*/ 	.byte	0x03, 0x1b
        /*004e*/ 	.short	0x00ff


	//----- nvinfo : EIATTR_MERCURY_ISA_VERSION
	.align		4
        /*0050*/ 	.byte	0x03, 0x5f
        /*0052*/ 	.short	0x0101


	//----- nvinfo : EIATTR_VRC_CTA_INIT_COUNT
	.align		4
        /*0054*/ 	.byte	0x02, 0x4a
	.zero		1
	.zero		1


	//----- nvinfo : EIATTR_EXIT_INSTR_OFFSETS
	.align		4
        /*0058*/ 	.byte	0x04, 0x1c
        /*005a*/ 	.short	(.L_51 - .L_50)


	//   ....[0]....
.L_50:
        /*005c*/ 	.word	0x00000090


	//   ....[1]....
        /*0060*/ 	.word	0x00000190


	//----- nvinfo : EIATTR_CBANK_PARAM_SIZE
	.align		4
.L_51:
        /*0064*/ 	.byte	0x03, 0x19
        /*0066*/ 	.short	0x0020


	//----- nvinfo : EIATTR_PARAM_CBANK
	.align		4
        /*0068*/ 	.byte	0x04, 0x0a
        /*006a*/ 	.short	(.L_53 - .L_52)
	.align		4
.L_52:
        /*006c*/ 	.word	index@(.nv.constant0.prodKern)
        /*0070*/ 	.short	0x0380
        /*0072*/ 	.short	0x0020


	//----- nvinfo : EIATTR_SW_WAR
	.align		4
.L_53:
        /*0074*/ 	.byte	0x04, 0x36
        /*0076*/ 	.short	(.L_55 - .L_54)
.L_54:
        /*0078*/ 	.word	0x00000008
.L_55:


//--------------------- .nv.info.sumKern          --------------------------
	.section	.nv.info.sumKern,"",@"SHT_CUDA_INFO"
	.sectionflags	@""
	.align	4


	//----- nvinfo : EIATTR_CUDA_API_VERSION
	.align		4
        /*0000*/ 	.byte	0x04, 0x37
        /*0002*/ 	.short	(.L_57 - .L_56)
.L_56:
        /*0004*/ 	.word	0x00000082


	//----- nvinfo : EIATTR_KPARAM_INFO
	.align		4
.L_57:
        /*0008*/ 	.byte	0x04, 0x17
        /*000a*/ 	.short	(.L_59 - .L_58)
.L_58:
        /*000c*/ 	.word	0x00000000
        /*0010*/ 	.short	0x0001
        /*0012*/ 	.short	0x0008
        /*0014*/ 	.byte	0x00, 0xf5, 0x21, 0x00


	//----- nvinfo : EIATTR_KPARAM_INFO
	.align		4
.L_59:
        /*0018*/ 	.byte	0x04, 0x17
        /*001a*/ 	.short	(.L_61 - .L_60)
.L_60:
        /*001c*/ 	.word	0x00000000
        /*0020*/ 	.short	0x0000
        /*0022*/ 	.short	0x0000
        /*0024*/ 	.byte	0x00, 0xf5, 0x21, 0x00


	//----- nvinfo : EIATTR_SPARSE_MMA_MASK
	.align		4
.L_61:
        /*0028*/ 	.byte	0x03, 0x50
        /*002a*/ 	.short	0x0000


	//----- nvinfo : EIATTR_MAXREG_COUNT
	.align		4
        /*002c*/ 	.byte	0x03, 0x1b
        /*002e*/ 	.short	0x00ff


	//----- nvinfo : EIATTR_NUM_BARRIERS
	.align		4
        /*0030*/ 	.byte	0x02, 0x4c
        /*0032*/ 	.byte	0x01
	.zero		1


	//----- nvinfo : EIATTR_MERCURY_ISA_VERSION
	.align		4
        /*0034*/ 	.byte	0x03, 0x5f
        /*0036*/ 	.short	0x0101


	//----- nvinfo : EIATTR_VRC_CTA_INIT_COUNT
	.align		4
        /*0038*/ 	.byte	0x02, 0x4a
	.zero		1
	.zero		1


	//----- nvinfo : EIATTR_EXIT_INSTR_OFFSETS
	.align		4
        /*003c*/ 	.byte	0x04, 0x1c
        /*003e*/ 	.short	(.L_63 - .L_62)


	//   ....[0]....
.L_62:
        /*0040*/ 	.word	0x000001a0


	//   ....[1]....
        /*0044*/ 	.word	0x000001f0


	//----- nvinfo : EIATTR_CRS_STACK_SIZE
	.align		4
.L_63:
        /*0048*/ 	.byte	0x04, 0x1e
        /*004a*/ 	.short	(.L_65 - .L_64)
.L_64:
        /*004c*/ 	.word	0x00000000


	//----- nvinfo : EIATTR_CBANK_PARAM_SIZE
	.align		4
.L_65:
        /*0050*/ 	.byte	0x03, 0x19
        /*0052*/ 	.short	0x0010


	//----- nvinfo : EIATTR_PARAM_CBANK
	.align		4
        /*0054*/ 	.byte	0x04, 0x0a
        /*0056*/ 	.short	(.L_67 - .L_66)
	.align		4
.L_66:
        /*0058*/ 	.word	index@(.nv.constant0.sumKern)
        /*005c*/ 	.short	0x0380
        /*005e*/ 	.short	0x0010


	//----- nvinfo : EIATTR_SW_WAR
	.align		4
.L_67:
        /*0060*/ 	.byte	0x04, 0x36
        /*0062*/ 	.short	(.L_69 - .L_68)
.L_68:
        /*0064*/ 	.word	0x00000008
.L_69:


//--------------------- .nv.info.doublifyKern     --------------------------
	.section	.nv.info.doublifyKern,"",@"SHT_CUDA_INFO"
	.sectionflags	@""
	.align	4


	//----- nvinfo : EIATTR_CUDA_API_VERSION
	.align		4
        /*0000*/ 	.byte	0x04, 0x37
        /*0002*/ 	.short	(.L_71 - .L_70)
.L_70:
        /*0004*/ 	.word	0x00000082


	//----- nvinfo : EIATTR_KPARAM_INFO
	.align		4
.L_71:
        /*0008*/ 	.byte	0x04, 0x17
        /*000a*/ 	.short	(.L_73 - .L_72)
.L_72:
        /*000c*/ 	.word	0x00000000
        /*0010*/ 	.short	0x0000
        /*0012*/ 	.short	0x0000
        /*0014*/ 	.byte	0x00, 0xf5, 0x21, 0x00


	//----- nvinfo : EIATTR_SPARSE_MMA_MASK
	.align		4
.L_73:
        /*0018*/ 	.byte	0x03, 0x50
        /*001a*/ 	.short	0x0000


	//----- nvinfo : EIATTR_MAXREG_COUNT
	.align		4
        /*001c*/ 	.byte	0x03, 0x1b
        /*001e*/ 	.short	0x00ff


	//----- nvinfo : EIATTR_MERCURY_ISA_VERSION
	.align		4
        /*0020*/ 	.byte	0x03, 0x5f
        /*0022*/ 	.short	0x0101


	//----- nvinfo : EIATTR_VRC_CTA_INIT_COUNT
	.align		4
        /*0024*/ 	.byte	0x02, 0x4a
	.zero		1
	.zero		1


	//----- nvinfo : EIATTR_EXIT_INSTR_OFFSETS
	.align		4
        /*0028*/ 	.byte	0x04, 0x1c
        /*002a*/ 	.short	(.L_75 - .L_74)


	//   ....[0]....
.L_74:
        /*002c*/ 	.word	0x000000a0


	//----- nvinfo : EIATTR_CBANK_PARAM_SIZE
	.align		4
.L_75:
        /*0030*/ 	.byte	0x03, 0x19
        /*0032*/ 	.short	0x0008


	//----- nvinfo : EIATTR_PARAM_CBANK
	.align		4
        /*0034*/ 	.byte	0x04, 0x0a
        /*0036*/ 	.short	(.L_77 - .L_76)
	.align		4
.L_76:
        /*0038*/ 	.word	index@(.nv.constant0.doublifyKern)
        /*003c*/ 	.short	0x0380
        /*003e*/ 	.short	0x0008


	//----- nvinfo : EIATTR_SW_WAR
	.align		4
.L_77:
        /*0040*/ 	.byte	0x04, 0x36
        /*0042*/ 	.short	(.L_79 - .L_78)
.L_78:
        /*0044*/ 	.word	0x00000008
.L_79:


//--------------------- .nv.callgraph             --------------------------
	.section	.nv.callgraph,"",@"SHT_CUDA_CALLGRAPH"
	.align	4
	.sectionentsize	8
	.align		4
        /*0000*/ 	.word	0x00000000
	.align		4
        /*0004*/ 	.word	0xffffffff
	.align		4
        /*0008*/ 	.word	0x00000000
	.align		4
        /*000c*/ 	.word	0xfffffffe
	.align		4
        /*0010*/ 	.word	0x00000000
	.align		4
        /*0014*/ 	.word	0xfffffffd
	.align		4
        /*0018*/ 	.word	0x00000000
	.align		4
        /*001c*/ 	.word	0xfffffffc


//--------------------- .text.matmulKern          --------------------------
	.section	.text.matmulKern,"ax",@progbits
	.align	128
        .global         matmulKern
        .type           matmulKern,@function
        .size           matmulKern,(.L_x_8 - matmulKern)
        .other          matmulKern,@"STO_CUDA_ENTRY STV_DEFAULT"
matmulKern:
.text.matmulKern:
[----:B------:R-:W-:Y:S08]  /*0000*/  LDC R1, c[0x0][0x37c] ;  /* 0x0000df00ff017b82 */ /* 0x000ff00000000800 */
[----:B------:R-:W0:Y:S01]  /*0010*/  LDC.64 R6, c[0x0][0x380] ;  /* 0x0000e000ff067b82 */ /* 0x000e220000000a00 */
[----:B------:R-:W0:Y:S02]  /*0020*/  LDCU.64 UR8, c[0x0][0x358] ;  /* 0x00006b00ff0877ac */ /* 0x000e240008000a00 */
[----:B0-----:R-:W2:Y:S04]  /*0030*/  LDG.E.64 R22, desc[UR8][R6.64+0x10] ;  /* 0x0000100806167981 */ /* 0x001ea8000c1e1b00 */
[----:B------:R-:W3:Y:S01]  /*0040*/  LDG.E.64 R24, desc[UR8][R6.64] ;  /* 0x0000000806187981 */ /* 0x000ee2000c1e1b00 */
[----:B------:R-:W0:Y:S01]  /*0050*/  S2UR UR6, SR_CgaCtaId ;  /* 0x00000000000679c3 */ /* 0x000e220000008800 */
[----:B------:R-:W1:Y:S01]  /*0060*/  S2R R2, SR_TID.X ;  /* 0x0000000000027919 */ /* 0x000e620000002100 */
[----:B------:R-:W4:Y:S06]  /*0070*/  S2R R4, SR_TID.Y ;  /* 0x0000000000047919 */ /* 0x000f2c0000002200 */
[----:B------:R-:W4:Y:S08]  /*0080*/  LDC R19, c[0x0][0x360] ;  /* 0x0000d800ff137b82 */ /* 0x000f300000000800 */
[----:B------:R-:W4:Y:S08]  /*0090*/  S2UR UR7, SR_CTAID.X ;  /* 0x00000000000779c3 */ /* 0x000f300000002500 */
[----:B------:R-:W4:Y:S01]  /*00a0*/  S2UR UR10, SR_CTAID.Y ;  /* 0x00000000000a79c3 */ /* 0x000f220000002600 */
[----:B------:R-:W-:Y:S01]  /*00b0*/  UMOV UR4, 0x400 ;  /* 0x0000040000047882 */ /* 0x000fe20000000000 */
[----:B------:R1:W5:Y:S01]  /*00c0*/  LDG.E.64 R20, desc[UR8][R6.64+0x18] ;  /* 0x0000180806147981 */ /* 0x000362000c1e1b00 */
[----:B------:R-:W-:Y:S01]  /*00d0*/  UIADD3 UR5, UPT, UPT, UR4, 0x1000, URZ ;  /* 0x0000100004057890 */ /* 0x000fe2000fffe0ff */
[----:B------:R-:W-:Y:S01]  /*00e0*/  HFMA2 R11, -RZ, RZ, 0, 0 ;  /* 0x00000000ff0b7431 */ /* 0x000fe200000001ff */
[----:B0-----:R-:W-:-:S02]  /*00f0*/  ULEA UR4, UR6, UR4, 0x18 ;  /* 0x0000000406047291 */ /* 0x001fc4000f8ec0ff */
[----:B------:R-:W-:Y:S01]  /*0100*/  ULEA UR5, UR6, UR5, 0x18 ;  /* 0x0000000506057291 */ /* 0x000fe2000f8ec0ff */
[----:B------:R-:W0:Y:S05]  /*0110*/  LDC R3, c[0x0][0x364] ;  /* 0x0000d900ff037b82 */ /* 0x000e2a0000000800 */
[----:B-1----:R-:W-:Y:S01]  /*0120*/  LEA R7, R2, UR5, 0x2 ;  /* 0x0000000502077c11 */ /* 0x002fe2000f8e10ff */
[----:B------:R-:W-:Y:S01]  /*0130*/  UMOV UR5, URZ ;  /* 0x000000ff00057c82 */ /* 0x000fe20008000000 */
[C---:B----4-:R-:W-:Y:S01]  /*0140*/  LEA R17, R4.reuse, UR4, 0x7 ;  /* 0x0000000404117c11 */ /* 0x050fe2000f8e38ff */
[----:B------:R-:W-:Y:S01]  /*0150*/  IMAD R19, R19, UR7, R2 ;  /* 0x0000000713137c24 */ /* 0x000fe2000f8e0202 */
[----:B------:R-:W-:Y:S01]  /*0160*/  LEA R5, R4, R7, 0x7 ;  /* 0x0000000704057211 */ /* 0x000fe200078e38ff */
[----:B------:R-:W-:Y:S01]  /*0170*/  UMOV UR4, URZ ;  /* 0x000000ff00047c82 */ /* 0x000fe20008000000 */
[----:B------:R-:W-:Y:S01]  /*0180*/  LEA R6, R2, R17, 0x2 ;  /* 0x0000001102067211 */ /* 0x000fe200078e10ff */
[----:B0-----:R-:W-:Y:S01]  /*0190*/  IMAD R18, R3, UR10, R4 ;  /* 0x0000000a03127c24 */ /* 0x001fe2000f8e0204 */
[----:B--2---:R-:W-:-:S04]  /*01a0*/  IADD3 R0, P0, PT, R22, -0x1, RZ ;  /* 0xffffffff16007810 */ /* 0x004fc80007f1e0ff */
[----:B------:R-:W-:Y:S01]  /*01b0*/  IADD3.X R9, PT, PT, R23, -0x1, RZ, P0, !PT ;  /* 0xffffffff17097810 */ /* 0x000fe200007fe4ff */
[----:B---3--:R-:W-:-:S03]  /*01c0*/  IMAD R16, R24, R19, R18 ;  /* 0x0000001318107224 */ /* 0x008fc600078e0212 */
[--C-:B------:R-:W-:Y:S02]  /*01d0*/  SHF.R.U64 R3, R0, 0x5, R9.reuse ;  /* 0x0000000500037819 */ /* 0x100fe40000001209 */
[----:B------:R-:W-:-:S07]  /*01e0*/  SHF.R.U32.HI R0, RZ, 0x5, R9 ;  /* 0x00000005ff007819 */ /* 0x000fce0000011609 */
.L_x_0:
[----:B------:R-:W-:Y:S02]  /*01f0*/  ISETP.GT.U32.AND P1, PT, R22, R2, PT ;  /* 0x000000021600720c */ /* 0x000fe40003f24070 */
[----:B------:R-:W-:Y:S02]  /*0200*/  SHF.R.S32.HI R27, RZ, 0x1f, R2 ;  /* 0x0000001fff1b7819 */ /* 0x000fe40000011402 */
[----:B------:R-:W-:Y:S02]  /*0210*/  ISETP.LE.U32.AND P0, PT, R24, R18, PT ;  /* 0x000000121800720c */ /* 0x000fe40003f03070 */
[----:B------:R-:W-:-:S04]  /*0220*/  ISETP.GT.U32.AND.EX P1, PT, R23, R27, PT, P1 ;  /* 0x0000001b1700720c */ /* 0x000fc80003f24110 */
[----:B------:R-:W-:-:S13]  /*0230*/  ISETP.LE.U32.OR.EX P1, PT, R25, RZ, !P1, P0 ;  /* 0x000000ff1900720c */ /* 0x000fda0004f23500 */
[----:B------:R-:W0:Y:S01]  /*0240*/  @!P1 LDC.64 R8, c[0x0][0x388] ;  /* 0x0000e200ff089b82 */ /* 0x000e220000000a00 */
[----:B------:R-:W-:Y:S01]  /*0250*/  @!P1 MOV R12, R18 ;  /* 0x00000012000c9202 */ /* 0x000fe20000000f00 */
[----:B------:R-:W-:Y:S01]  /*0260*/  @!P1 IMAD R15, R25, R2, RZ ;  /* 0x00000002190f9224 */ /* 0x000fe200078e02ff */
[----:B------:R-:W-:-:S03]  /*0270*/  @!P1 MOV R13, RZ ;  /* 0x000000ff000d9202 */ /* 0x000fc60000000f00 */
[C---:B------:R-:W-:Y:S01]  /*0280*/  @!P1 IMAD R15, R24.reuse, R27, R15 ;  /* 0x0000001b180f9224 */ /* 0x040fe200078e020f */
[----:B------:R-:W-:Y:S01]  /*0290*/  MOV R27, RZ ;  /* 0x000000ff001b7202 */ /* 0x000fe20000000f00 */
[----:B------:R-:W-:-:S05]  /*02a0*/  @!P1 IMAD.WIDE.U32 R12, R24, R2, R12 ;  /* 0x00000002180c9225 */ /* 0x000fca00078e000c */
[----:B------:R-:W-:Y:S02]  /*02b0*/  @!P1 IADD3 R10, PT, PT, R13, R15, RZ ;  /* 0x0000000f0d0a9210 */ /* 0x000fe40007ffe0ff */
[----:B0-----:R-:W-:-:S04]  /*02c0*/  @!P1 LEA R14, P2, R12, R8, 0x2 ;  /* 0x000000080c0e9211 */ /* 0x001fc800078410ff */
[----:B------:R-:W-:-:S05]  /*02d0*/  @!P1 LEA.HI.X R15, R12, R9, R10, 0x2, P2 ;  /* 0x000000090c0f9211 */ /* 0x000fca00010f140a */
[----:B------:R-:W2:Y:S01]  /*02e0*/  @!P1 LDG.E R27, desc[UR8][R14.64] ;  /* 0x000000080e1b9981 */ /* 0x000ea2000c1e1900 */
[----:B------:R-:W-:Y:S02]  /*02f0*/  ISETP.GT.U32.AND P2, PT, R22, R4, PT ;  /* 0x000000041600720c */ /* 0x000fe40003f44070 */
[----:B------:R-:W-:Y:S02]  /*0300*/  SHF.R.S32.HI R13, RZ, 0x1f, R4 ;  /* 0x0000001fff0d7819 */ /* 0x000fe40000011404 */
[----:B-----5:R-:W-:Y:S02]  /*0310*/  ISETP.LE.U32.AND P1, PT, R20, R19, PT ;  /* 0x000000131400720c */ /* 0x020fe40003f23070 */
[----:B------:R-:W-:-:S04]  /*0320*/  ISETP.GT.U32.AND.EX P2, PT, R23, R13, PT, P2 ;  /* 0x0000000d1700720c */ /* 0x000fc80003f44120 */
[----:B------:R-:W-:-:S13]  /*0330*/  ISETP.LE.U32.OR.EX P1, PT, R21, RZ, !P2, P1 ;  /* 0x000000ff1500720c */ /* 0x000fda0005723510 */
[----:B------:R-:W0:Y:S01]  /*0340*/  @!P1 LDC.64 R8, c[0x0][0x390] ;  /* 0x0000e400ff089b82 */ /* 0x000e220000000a00 */
[----:B------:R-:W-:Y:S01]  /*0350*/  @!P1 MOV R12, R4 ;  /* 0x00000004000c9202 */ /* 0x000fe20000000f00 */
[----:B------:R-:W-:-:S04]  /*0360*/  @!P1 IMAD R29, R23, R19, RZ ;  /* 0x00000013171d9224 */ /* 0x000fc800078e02ff */
[----:B------:R-:W-:-:S05]  /*0370*/  @!P1 IMAD.WIDE.U32 R12, R22, R19, R12 ;  /* 0x00000013160c9225 */ /* 0x000fca00078e000c */
[----:B------:R-:W-:Y:S02]  /*0380*/  @!P1 IADD3 R10, PT, PT, R13, R29, RZ ;  /* 0x0000001d0d0a9210 */ /* 0x000fe40007ffe0ff */
[----:B0-----:R-:W-:-:S04]  /*0390*/  @!P1 LEA R8, P2, R12, R8, 0x2 ;  /* 0x000000080c089211 */ /* 0x001fc800078410ff */
[----:B------:R-:W-:Y:S02]  /*03a0*/  @!P1 LEA.HI.X R9, R12, R9, R10, 0x2, P2 ;  /* 0x000000090c099211 */ /* 0x000fe400010f140a */
[----:B------:R-:W-:Y:S01]  /*03b0*/  MOV R10, RZ ;  /* 0x000000ff000a7202 */ /* 0x000fe20000000f00 */
[----:B--2---:R-:W-:Y:S01]  /*03c0*/  STS [R6], R27 ;  /* 0x0000001b06007388 */ /* 0x004fe20000000800 */
[----:B------:R-:W-:Y:S06]  /*03d0*/  BAR.SYNC.DEFER_BLOCKING 0x0 ;  /* 0x0000000000007b1d */ /* 0x000fec0000010000 */
[----:B------:R-:W2:Y:S01]  /*03e0*/  @!P1 LDG.E R10, desc[UR8][R8.64] ;  /* 0x00000008080a9981 */ /* 0x000ea2000c1e1900 */
[----:B------:R-:W-:Y:S01]  /*03f0*/  UIADD3 UR4, UP0, UPT, UR4, 0x1, URZ ;  /* 0x0000000104047890 */ /* 0x000fe2000ff1e0ff */
[----:B------:R-:W-:-:S02]  /*0400*/  IADD3 R4, PT, PT, R4, 0x20, RZ ;  /* 0x0000002004047810 */ /* 0x000fc40007ffe0ff */
[----:B------:R-:W-:Y:S01]  /*0410*/  IADD3 R2, PT, PT, R2, 0x20, RZ ;  /* 0x0000002002027810 */ /* 0x000fe20007ffe0ff */
[----:B------:R-:W-:Y:S02]  /*0420*/  UIADD3.X UR5, UPT, UPT, URZ, UR5, URZ, UP0, !UPT ;  /* 0x00000005ff057290 */ /* 0x000fe400087fe4ff */
[----:B------:R-:W-:-:S04]  /*0430*/  ISETP.GE.U32.AND P1, PT, R3, UR4, PT ;  /* 0x0000000403007c0c */ /* 0x000fc8000bf26070 */
[----:B------:R-:W-:Y:S01]  /*0440*/  ISETP.GE.U32.AND.EX P1, PT, R0, UR5, PT, P1 ;  /* 0x0000000500007c0c */ /* 0x000fe2000bf26110 */
[----:B--2---:R-:W-:Y:S01]  /*0450*/  STS [R5], R10 ;  /* 0x0000000a05007388 */ /* 0x004fe20000000800 */
[----:B------:R-:W-:Y:S06]  /*0460*/  BAR.SYNC.DEFER_BLOCKING 0x0 ;  /* 0x0000000000007b1d */ /* 0x000fec0000010000 */
[----:B------:R-:W-:Y:S04]  /*0470*/  LDS R28, [R7] ;  /* 0x00000000071c7984 */ /* 0x000fe80000000800 */
[----:B------:R-:W0:Y:S04]  /*0480*/  LDS.128 R12, [R17] ;  /* 0x00000000110c7984 */ /* 0x000e280000000c00 */
[----:B------:R-:W1:Y:S04]  /*0490*/  LDS R29, [R7+0x80] ;  /* 0x00008000071d7984 */ /* 0x000e680000000800 */
[----:B------:R-:W2:Y:S04]  /*04a0*/  LDS R8, [R7+0x100] ;  /* 0x0001000007087984 */ /* 0x000ea80000000800 */
[----:B------:R-:W3:Y:S04]  /*04b0*/  LDS R26, [R7+0x180] ;  /* 0x00018000071a7984 */ /* 0x000ee80000000800 */
[----:B------:R-:W-:Y:S01]  /*04c0*/  LDS R27, [R7+0x280] ;  /* 0x00028000071b7984 */ /* 0x000fe20000000800 */
[----:B0-----:R-:W-:-:S04]  /*04d0*/  FFMA R12, R12, R28, R11 ;  /* 0x0000001c0c0c7223 */ /* 0x001fc8000000000b */
[----:B-1----:R-:W-:Y:S02]  /*04e0*/  FFMA R29, R29, R13, R12 ;  /* 0x0000000d1d1d7223 */ /* 0x002fe4000000000c */
[----:B------:R-:W-:Y:S02]  /*04f0*/  LDS R13, [R7+0x200] ;  /* 0x00020000070d7984 */ /* 0x000fe40000000800 */
[----:B--2---:R-:W-:Y:S02]  /*0500*/  FFMA R29, R8, R14, R29 ;  /* 0x0000000e081d7223 */ /* 0x004fe4000000001d */
[----:B------:R-:W0:Y:S02]  /*0510*/  LDS.128 R8, [R17+0x10] ;  /* 0x0000100011087984 */ /* 0x000e240000000c00 */
[----:B---3--:R-:W-:Y:S02]  /*0520*/  FFMA R15, R26, R15, R29 ;  /* 0x0000000f1a0f7223 */ /* 0x008fe4000000001d */
[----:B------:R-:W1:Y:S04]  /*0530*/  LDS R12, [R7+0x300] ;  /* 0x00030000070c7984 */ /* 0x000e680000000800 */
[----:B------:R-:W2:Y:S04]  /*0540*/  LDS R26, [R7+0x380] ;  /* 0x00038000071a7984 */ /* 0x000ea80000000800 */
[----:B------:R-:W-:Y:S01]  /*0550*/  LDS R29, [R7+0xf80] ;  /* 0x000f8000071d7984 */ /* 0x000fe20000000800 */
[----:B0-----:R-:W-:-:S04]  /*0560*/  FFMA R8, R8, R13, R15 ;  /* 0x0000000d08087223 */ /* 0x001fc8000000000f */
[----:B------:R-:W-:Y:S02]  /*0570*/  FFMA R27, R27, R9, R8 ;  /* 0x000000091b1b7223 */ /* 0x000fe40000000008 */
[----:B------:R-:W-:Y:S02]  /*0580*/  LDS R9, [R7+0x400] ;  /* 0x0004000007097984 */ /* 0x000fe40000000800 */
[----:B-1----:R-:W-:Y:S02]  /*0590*/  FFMA R27, R12, R10, R27 ;  /* 0x0000000a0c1b7223 */ /* 0x002fe4000000001b */
[----:B------:R-:W0:Y:S02]  /*05a0*/  LDS.128 R12, [R17+0x20] ;  /* 0x00002000110c7984 */ /* 0x000e240000000c00 */
[----:B--2---:R-:W-:Y:S02]  /*05b0*/  FFMA R11, R26, R11, R27 ;  /* 0x0000000b1a0b7223 */ /* 0x004fe4000000001b */
[----:B------:R-:W1:Y:S04]  /*05c0*/  LDS R27, [R7+0x480] ;  /* 0x00048000071b7984 */ /* 0x000e680000000800 */
[----:B------:R-:W2:Y:S04]  /*05d0*/  LDS R8, [R7+0x500] ;  /* 0x0005000007087984 */ /* 0x000ea80000000800 */
[----:B------:R-:W3:Y:S01]  /*05e0*/  LDS R26, [R7+0x580] ;  /* 0x00058000071a7984 */ /* 0x000ee20000000800 */
        /* <DEDUP_REMOVED lines=43> */
[----:B------:R-:W2:Y:S01]  /*08a0*/  LDS R12, [R7+0xf00] ;  /* 0x000f0000070c7984 */ /* 0x000ea20000000800 */
[----:B0-----:R-:W-:-:S04]  /*08b0*/  FFMA R8, R8, R13, R15 ;  /* 0x0000000d08087223 */ /* 0x001fc8000000000f */
[----:B-1----:R-:W-:-:S04]  /*08c0*/  FFMA R9, R27, R9, R8 ;  /* 0x000000091b097223 */ /* 0x002fc80000000008 */
[----:B--2---:R-:W-:-:S04]  /*08d0*/  FFMA R10, R12, R10, R9 ;  /* 0x0000000a0c0a7223 */ /* 0x004fc80000000009 */
[----:B------:R-:W-:Y:S01]  /*08e0*/  FFMA R11, R29, R11, R10 ;  /* 0x0000000b1d0b7223 */ /* 0x000fe2000000000a */
[----:B------:R-:W-:Y:S06]  /*08f0*/  BAR.SYNC.DEFER_BLOCKING 0x0 ;  /* 0x0000000000007b1d */ /* 0x000fec0000010000 */
[----:B------:R-:W-:Y:S05]  /*0900*/  @P1 BRA `(.L_x_0) ;  /* 0xfffffff800381947 */ /* 0x000fea000383ffff */
[----:B------:R-:W-:-:S04]  /*0910*/  ISETP.GT.U32.AND P1, PT, R20, R19, PT ;  /* 0x000000131400720c */ /* 0x000fc80003f24070 */
[----:B------:R-:W-:-:S04]  /*0920*/  ISETP.GT.U32.AND.EX P1, PT, R21, RZ, PT, P1 ;  /* 0x000000ff1500720c */ /* 0x000fc80003f24110 */
[----:B------:R-:W-:-:S13]  /*0930*/  ISETP.LE.U32.OR.EX P0, PT, R25, RZ, !P1, P0 ;  /* 0x000000ff1900720c */ /* 0x000fda0004f03500 */
[----:B------:R-:W-:Y:S05]  /*0940*/  @P0 EXIT ;  /* 0x000000000000094d */ /* 0x000fea0003800000 */
[----:B------:R-:W0:Y:S02]  /*0950*/  LDC.64 R2, c[0x0][0x398] ;  /* 0x0000e600ff027b82 */ /* 0x000e240000000a00 */
[----:B0-----:R-:W-:-:S05]  /*0960*/  IMAD.WIDE.U32 R16, R16, 0x4, R2 ;  /* 0x0000000410107825 */ /* 0x001fca00078e0002 */
[----:B------:R-:W-:Y:S01]  /*0970*/  STG.E desc[UR8][R16.64], R11 ;  /* 0x0000000b10007986 */ /* 0x000fe2000c101908 */
[----:B------:R-:W-:Y:S05]  /*0980*/  EXIT ;  /* 0x000000000000794d */ /* 0x000fea0003800000 */
.L_x_1:
[----:B------:R-:W-:-:S00]  /*0990*/  BRA `(.L_x_1) ;  /* 0xfffffffc00fc7947 */ /* 0x000fc0000383ffff */
[----:B------:R-:W-:-:S00]  /*09a0*/  NOP ;  /* 0x0000000000007918 */ /* 0x000fc00000000000 */
        /* <DEDUP_REMOVED lines=13> */
.L_x_8:


//--------------------- .text.prodKern            --------------------------
	.section	.text.prodKern,"ax",@progbits
	.align	128
        .global         prodKern
        .type           prodKern,@function
        .size           prodKern,(.L_x_9 - prodKern)
        .other          prodKern,@"STO_CUDA_ENTRY STV_DEFAULT"
prodKern:
.text.prodKern:
[----:B------:R-:W-:Y:S01]  /*0000*/  LDC R1, c[0x0][0x37c] ;  /* 0x0000df00ff017b82 */ /* 0x000fe20000000800 */
[----:B------:R-:W0:Y:S07]  /*0010*/  S2R R3, SR_TID.X ;  /* 0x0000000000037919 */ /* 0x000e2e0000002100 */
[----:B------:R-:W0:Y:S01]  /*0020*/  S2UR UR4, SR_CTAID.X ;  /* 0x00000000000479c3 */ /* 0x000e220000002500 */
[----:B------:R-:W1:Y:S07]  /*0030*/  LDCU.64 UR6, c[0x0][0x380] ;  /* 0x00007000ff0677ac */ /* 0x000e6e0008000a00 */
[----:B------:R-:W0:Y:S02]  /*0040*/  LDC R0, c[0x0][0x360] ;  /* 0x0000d800ff007b82 */ /* 0x000e240000000800 */
[----:B0-----:R-:W-:-:S05]  /*0050*/  IMAD R0, R0, UR4, R3 ;  /* 0x0000000400007c24 */ /* 0x001fca000f8e0203 */
[----:B-1----:R-:W-:Y:S02]  /*0060*/  ISETP.GE.U32.AND P0, PT, R0, UR6, PT ;  /* 0x0000000600007c0c */ /* 0x002fe4000bf06070 */
[----:B------:R-:W-:-:S04]  /*0070*/  SHF.R.S32.HI R3, RZ, 0x1f, R0 ;  /* 0x0000001fff037819 */ /* 0x000fc80000011400 */
[----:B------:R-:W-:-:S13]  /*0080*/  ISETP.GE.U32.AND.EX P0, PT, R3, UR7, PT, P0 ;  /* 0x0000000703007c0c */ /* 0x000fda000bf06100 */
[----:B------:R-:W-:Y:S05]  /*0090*/  @P0 EXIT ;  /* 0x000000000000094d */ /* 0x000fea0003800000 */
[----:B------:R-:W0:Y:S01]  /*00a0*/  LDCU.128 UR8, c[0x0][0x390] ;  /* 0x00007200ff0877ac */ /* 0x000e220008000c00 */
[C---:B------:R-:W-:Y:S01]  /*00b0*/  IMAD.SHL.U32 R6, R0.reuse, 0x4, RZ ;  /* 0x0000000400067824 */ /* 0x040fe200078e00ff */
[----:B------:R-:W-:Y:S01]  /*00c0*/  SHF.L.U64.HI R0, R0, 0x2, R3 ;  /* 0x0000000200007819 */ /* 0x000fe20000010203 */
[----:B------:R-:W1:Y:S01]  /*00d0*/  LDCU.64 UR6, c[0x0][0x388] ;  /* 0x00007100ff0677ac */ /* 0x000e620008000a00 */
[----:B------:R-:W2:Y:S02]  /*00e0*/  LDCU.64 UR4, c[0x0][0x358] ;  /* 0x00006b00ff0477ac */ /* 0x000ea40008000a00 */
[C---:B0-----:R-:W-:Y:S02]  /*00f0*/  IADD3 R4, P1, PT, R6.reuse, UR8, RZ ;  /* 0x0000000806047c10 */ /* 0x041fe4000ff3e0ff */
[----:B-1----:R-:W-:Y:S02]  /*0100*/  IADD3 R2, P0, PT, R6, UR6, RZ ;  /* 0x0000000606027c10 */ /* 0x002fe4000ff1e0ff */
[----:B------:R-:W-:-:S02]  /*0110*/  IADD3.X R5, PT, PT, R0, UR9, RZ, P1, !PT ;  /* 0x0000000900057c10 */ /* 0x000fc40008ffe4ff */
[----:B------:R-:W-:-:S04]  /*0120*/  IADD3.X R3, PT, PT, R0, UR7, RZ, P0, !PT ;  /* 0x0000000700037c10 */ /* 0x000fc800087fe4ff */
[----:B--2---:R-:W2:Y:S04]  /*0130*/  LDG.E R5, desc[UR4][R4.64] ;  /* 0x0000000404057981 */ /* 0x004ea8000c1e1900 */
[----:B------:R-:W2:Y:S01]  /*0140*/  LDG.E R2, desc[UR4][R2.64] ;  /* 0x0000000402027981 */ /* 0x000ea2000c1e1900 */
[----:B------:R-:W-:-:S04]  /*0150*/  IADD3 R6, P0, PT, R6, UR10, RZ ;  /* 0x0000000a06067c10 */ /* 0x000fc8000ff1e0ff */
[----:B------:R-:W-:Y:S01]  /*0160*/  IADD3.X R7, PT, PT, R0, UR11, RZ, P0, !PT ;  /* 0x0000000b00077c10 */ /* 0x000fe200087fe4ff */
[----:B--2---:R-:W-:-:S05]  /*0170*/  IMAD R9, R2, R5, RZ ;  /* 0x0000000502097224 */ /* 0x004fca00078e02ff */
[----:B------:R-:W-:Y:S01]  /*0180*/  STG.E desc[UR4][R6.64], R9 ;  /* 0x0000000906007986 */ /* 0x000fe2000c101904 */
[----:B------:R-:W-:Y:S05]  /*0190*/  EXIT ;  /* 0x000000000000794d */ /* 0x000fea0003800000 */
.L_x_2:
        /* <DEDUP_REMOVED lines=14> */
.L_x_9:


//--------------------- .text.sumKern             --------------------------
	.section	.text.sumKern,"ax",@progbits
	.align	128
        .global         sumKern
        .type           sumKern,@function
        .size           sumKern,(.L_x_10 - sumKern)
        .other          sumKern,@"STO_CUDA_ENTRY STV_DEFAULT"
sumKern:
.text.sumKern:
[----:B------:R-:W-:Y:S01]  /*0000*/  LDC R1, c[0x0][0x37c] ;  /* 0x0000df00ff017b82 */ /* 0x000fe20000000800 */
[----:B------:R-:W0:Y:S07]  /*0010*/  S2R R8, SR_TID.X ;  /* 0x0000000000087919 */ /* 0x000e2e0000002100 */
[----:B------:R-:W1:Y:S01]  /*0020*/  LDC.64 R6, c[0x0][0x380] ;  /* 0x0000e000ff067b82 */ /* 0x000e620000000a00 */
[----:B------:R-:W2:Y:S01]  /*0030*/  LDCU.64 UR8, c[0x0][0x358] ;  /* 0x00006b00ff0877ac */ /* 0x000ea20008000a00 */
[----:B------:R-:W3:Y:S01]  /*0040*/  LDCU UR4, c[0x0][0x360] ;  /* 0x00006c00ff0477ac */ /* 0x000ee20008000800 */
[----:B------:R-:W-:Y:S01]  /*0050*/  UMOV UR6, 0x1 ;  /* 0x0000000100067882 */ /* 0x000fe20000000000 */
[----:B0-23--:R-:W-:-:S07]  /*0060*/  SHF.L.U32 R0, R8, 0x1, RZ ;  /* 0x0000000108007819 */ /* 0x00dfce00000006ff */
.L_x_5:
[----:B------:R-:W-:Y:S01]  /*0070*/  ISETP.GE.U32.AND P0, PT, R8, UR4, PT ;  /* 0x0000000408007c0c */ /* 0x000fe2000bf06070 */
[----:B------:R-:W-:-:S12]  /*0080*/  BSSY.RECONVERGENT B0, `(.L_x_3) ;  /* 0x000000a000007945 */ /* 0x000fd80003800200 */
[----:B0-----:R-:W-:Y:S05]  /*0090*/  @P0 BRA `(.L_x_4) ;  /* 0x0000000000200947 */ /* 0x001fea0003800000 */
[----:B------:R-:W-:-:S05]  /*00a0*/  IMAD R5, R0, UR6, RZ ;  /* 0x0000000600057c24 */ /* 0x000fca000f8e02ff */
[C---:B------:R-:W-:Y:S01]  /*00b0*/  IADD3 R3, PT, PT, R5.reuse, UR6, RZ ;  /* 0x0000000605037c10 */ /* 0x040fe2000fffe0ff */
[----:B-1----:R-:W-:-:S04]  /*00c0*/  IMAD.WIDE R4, R5, 0x4, R6 ;  /* 0x0000000405047825 */ /* 0x002fc800078e0206 */
[----:B------:R-:W-:Y:S01]  /*00d0*/  IMAD.WIDE R2, R3, 0x4, R6 ;  /* 0x0000000403027825 */ /* 0x000fe200078e0206 */
[----:B------:R-:W2:Y:S05]  /*00e0*/  LDG.E R9, desc[UR8][R4.64] ;  /* 0x0000000804097981 */ /* 0x000eaa000c1e1900 */
[----:B------:R-:W2:Y:S02]  /*00f0*/  LDG.E R2, desc[UR8][R2.64] ;  /* 0x0000000802027981 */ /* 0x000ea4000c1e1900 */
[----:B--2---:R-:W-:-:S05]  /*0100*/  IADD3 R9, PT, PT, R2, R9, RZ ;  /* 0x0000000902097210 */ /* 0x004fca0007ffe0ff */
[----:B------:R0:W-:Y:S02]  /*0110*/  STG.E desc[UR8][R4.64], R9 ;  /* 0x0000000904007986 */ /* 0x0001e4000c101908 */
.L_x_4:
[----:B------:R-:W-:Y:S05]  /*0120*/  BSYNC.RECONVERGENT B0 ;  /* 0x0000000000007941 */ /* 0x000fea0003800200 */
.L_x_3:
[----:B------:R-:W-:Y:S01]  /*0130*/  BAR.SYNC.DEFER_BLOCKING 0x0 ;  /* 0x0000000000007b1d */ /* 0x000fe20000010000 */
[----:B------:R-:W-:Y:S02]  /*0140*/  UISETP.GT.U32.AND UP0, UPT, UR4, 0x1, UPT ;  /* 0x000000010400788c */ /* 0x000fe4000bf04070 */
[----:B------:R-:W-:Y:S02]  /*0150*/  USHF.R.U32.HI UR5, URZ, 0x1, UR4 ;  /* 0x00000001ff057899 */ /* 0x000fe40008011604 */
[----:B------:R-:W-:-:S05]  /*0160*/  USHF.L.U32 UR6, UR6, 0x1, URZ ;  /* 0x0000000106067899 */ /* 0x000fca00080006ff */
[----:B------:R-:W-:Y:S01]  /*0170*/  UMOV UR4, UR5 ;  /* 0x0000000500047c82 */ /* 0x000fe20008000000 */
[----:B------:R-:W-:Y:S06]  /*0180*/  BRA.U UP0, `(.L_x_5) ;  /* 0xfffffffd00b87547 */ /* 0x000fec000b83ffff */
[----:B------:R-:W-:-:S13]  /*0190*/  ISETP.NE.AND P0, PT, R8, RZ, PT ;  /* 0x000000ff0800720c */ /* 0x000fda0003f05270 */
[----:B------:R-:W-:Y:S05]  /*01a0*/  @P0 EXIT ;  /* 0x000000000000094d */ /* 0x000fea0003800000 */
[----:B------:R-:W2:Y:S02]  /*01b0*/  LDC.64 R2, c[0x0][0x380] ;  /* 0x0000e000ff027b82 */ /* 0x000ea40000000a00 */
[----:B--2---:R-:W2:Y:S06]  /*01c0*/  LDG.E R3, desc[UR8][R2.64] ;  /* 0x0000000802037981 */ /* 0x004eac000c1e1900 */
[----:B0-----:R-:W2:Y:S02]  /*01d0*/  LDC.64 R4, c[0x0][0x388] ;  /* 0x0000e200ff047b82 */ /* 0x001ea40000000a00 */
[----:B--2---:R-:W-:Y:S01]  /*01e0*/  STG.E desc[UR8][R4.64], R3 ;  /* 0x0000000304007986 */ /* 0x004fe2000c101908 */
[----:B------:R-:W-:Y:S05]  /*01f0*/  EXIT ;  /* 0x000000000000794d */ /* 0x000fea0003800000 */
.L_x_6:
        /* <DEDUP_REMOVED lines=16> */
.L_x_10:


//--------------------- .text.doublifyKern        --------------------------
	.section	.text.doublifyKern,"ax",@progbits
	.align	128
        .global         doublifyKern
        .type           doublifyKern,@function
        .size           doublifyKern,(.L_x_11 - doublifyKern)
        .other          doublifyKern,@"STO_CUDA_ENTRY STV_DEFAULT"
doublifyKern:
.text.doublifyKern:
[----:B------:R-:W-:Y:S01]  /*0000*/  LDC R1, c[0x0][0x37c] ;  /* 0x0000df00ff017b82 */ /* 0x000fe20000000800 */
[----:B------:R-:W0:Y:S07]  /*0010*/  S2R R5, SR_TID.X ;  /* 0x0000000000057919 */ /* 0x000e2e0000002100 */
[----:B------:R-:W1:Y:S01]  /*0020*/  LDC.64 R2, c[0x0][0x380] ;  /* 0x0000e000ff027b82 */ /* 0x000e620000000a00 */
[----:B------:R-:W2:Y:S01]  /*0030*/  LDCU.64 UR4, c[0x0][0x358] ;  /* 0x00006b00ff0477ac */ /* 0x000ea20008000a00 */
[----:B------:R-:W0:Y:S02]  /*0040*/  S2R R0, SR_CTAID.X ;  /* 0x0000000000007919 */ /* 0x000e240000002500 */
[----:B0-----:R-:W-:-:S05]  /*0050*/  LEA R5, R0, R5, 0x2 ;  /* 0x0000000500057211 */ /* 0x001fca00078e10ff */
[----:B-1----:R-:W-:-:S05]  /*0060*/  IMAD.WIDE R2, R5, 0x4, R2 ;  /* 0x0000000405027825 */ /* 0x002fca00078e0202 */
[----:B--2---:R-:W2:Y:S02]  /*0070*/  LDG.E R0, desc[UR4][R2.64] ;  /* 0x0000000402007981 */ /* 0x004ea4000c1e1900 */
[----:B--2---:R-:W-:-:S05]  /*0080*/  FADD R5, R0, R0 ;  /* 0x0000000000057221 */ /* 0x004fca0000000000 */
[----:B------:R-:W-:Y:S01]  /*0090*/  STG.E desc[UR4][R2.64], R5 ;  /* 0x0000000502007986 */ /* 0x000fe2000c101904 */
[----:B------:R-:W-:Y:S05]  /*00a0*/  EXIT ;  /* 0x000000000000794d */ /* 0x000fea0003800000 */
.L_x_7:
        /* <DEDUP_REMOVED lines=13> */
.L_x_11:


//--------------------- .nv.shared.matmulKern     --------------------------
	.section	.nv.shared.matmulKern,"aw",@nobits
	.sectionflags	@""
	.align	4
.nv.shared.matmulKern:
	.zero		9216


//--------------------- .nv.shared.reserved.0     --------------------------
	.section	.nv.shared.reserved.0,"aw",@nobits
	.weak		__nv_reservedSMEM_offset_0_alias
	.size		__nv_reservedSMEM_offset_0_alias, 0, 64
	.other		__nv_reservedSMEM_offset_0_alias,@"STO_CUDA_RESERVED_SHARED STV_DEFAULT"
__nv_reservedSMEM_offset_0_alias:
	.zero		0
	.zero		64


//--------------------- .nv.constant0.matmulKern  --------------------------
	.section	.nv.constant0.matmulKern,"a",@progbits
	.sectionflags	@""
	.align	4
.nv.constant0.matmulKern:
	.zero		928


//--------------------- .nv.constant0.prodKern    --------------------------
	.section	.nv.constant0.prodKern,"a",@progbits
	.sectionflags	@""
	.align	4
.nv.constant0.prodKern:
	.zero		928


//--------------------- .nv.constant0.sumKern     --------------------------
	.section	.nv.constant0.sumKern,"a",@progbits
	.sectionflags	@""
	.align	4
.nv.constant0.sumKern:
	.zero		912


//--------------------- .nv.constant0.doublifyKern --------------------------
	.section	.nv.constant0.doublifyKern,"a",@progbits
	.sectionflags	@""
	.align	4
.nv.constant0.doublifyKern:
	.zero		904


//--------------------- SYMBOLS --------------------------

	.type		.nv.reservedSmem.offset0,@object
	.size		.nv.reservedSmem.offset0,0x4
	.type		.nv.reservedSmem.cap,@object
	.size		.nv.reservedSmem.cap,0x4
